//
// Generated by NVIDIA NVVM Compiler
//
// Compiler Build ID: CL-36424714
// Cuda compilation tools, release 13.0, V13.0.88
// Based on NVVM 20.0.0
//

.version 9.0
.target sm_100
.address_size 64

	// .globl	_Z12reverseWordsPcPiS0_i

.visible .entry _Z12reverseWordsPcPiS0_i(
	.param .u64 .ptr .align 1 _Z12reverseWordsPcPiS0_i_param_0,
	.param .u64 .ptr .align 1 _Z12reverseWordsPcPiS0_i_param_1,
	.param .u64 .ptr .align 1 _Z12reverseWordsPcPiS0_i_param_2,
	.param .u32 _Z12reverseWordsPcPiS0_i_param_3
)
{
	.reg .pred 	%p<8>;
	.reg .b16 	%rs<12>;
	.reg .b32 	%r<38>;
	.reg .b64 	%rd<25>;

	ld.param.u64 	%rd7, [_Z12reverseWordsPcPiS0_i_param_0];
	ld.param.u64 	%rd5, [_Z12reverseWordsPcPiS0_i_param_1];
	ld.param.u64 	%rd6, [_Z12reverseWordsPcPiS0_i_param_2];
	ld.param.u32 	%r18, [_Z12reverseWordsPcPiS0_i_param_3];
	cvta.to.global.u64 	%rd1, %rd7;
	mov.u32 	%r1, %tid.x;
	setp.ge.s32 	%p1, %r1, %r18;
	@%p1 bra 	$L__BB0_8;
	cvta.to.global.u64 	%rd8, %rd5;
	cvta.to.global.u64 	%rd9, %rd6;
	mul.wide.u32 	%rd10, %r1, 4;
	add.s64 	%rd11, %rd8, %rd10;
	ld.global.u32 	%r35, [%rd11];
	add.s64 	%rd12, %rd9, %rd10;
	ld.global.u32 	%r34, [%rd12];
	setp.ge.s32 	%p2, %r35, %r34;
	@%p2 bra 	$L__BB0_8;
	add.s32 	%r19, %r34, -1;
	add.s32 	%r20, %r35, 1;
	max.s32 	%r21, %r19, %r20;
	not.b32 	%r22, %r35;
	add.s32 	%r23, %r21, %r22;
	setp.ne.s32 	%p3, %r23, 0;
	selp.u32 	%r24, 1, 0, %p3;
	selp.s32 	%r25, -1, 0, %p3;
	add.s32 	%r26, %r23, %r25;
	shr.u32 	%r27, %r26, 1;
	add.s32 	%r4, %r27, %r24;
	and.b32  	%r28, %r4, 3;
	setp.eq.s32 	%p4, %r28, 3;
	@%p4 bra 	$L__BB0_5;
	cvt.s64.s32 	%rd13, %r34;
	add.s64 	%rd14, %rd1, %rd13;
	ld.global.u8 	%rs10, [%rd14];
	add.s64 	%rd2, %rd1, -1;
	add.s32 	%r29, %r4, 1;
	and.b32  	%r30, %r29, 3;
	neg.s32 	%r31, %r30;
$L__BB0_4:
	.pragma "nounroll";
	cvt.s64.s32 	%rd15, %r34;
	add.s64 	%rd16, %rd2, %rd15;
	cvt.s64.s32 	%rd17, %r35;
	add.s64 	%rd18, %rd1, %rd17;
	ld.global.u8 	%rs3, [%rd18];
	add.s32 	%r34, %r34, -1;
	add.s32 	%r35, %r35, 1;
	st.global.u8 	[%rd18], %rs10;
	st.global.u8 	[%rd16], %rs3;
	add.s32 	%r31, %r31, 1;
	setp.ne.s32 	%p5, %r31, 0;
	mov.u16 	%rs10, %rs3;
	@%p5 bra 	$L__BB0_4;
$L__BB0_5:
	setp.lt.u32 	%p6, %r4, 3;
	@%p6 bra 	$L__BB0_8;
	cvt.s64.s32 	%rd19, %r34;
	add.s64 	%rd20, %rd1, %rd19;
	ld.global.u8 	%rs11, [%rd20];
	add.s64 	%rd3, %rd1, 1;
	add.s64 	%rd4, %rd1, -2;
$L__BB0_7:
	cvt.s64.s32 	%rd21, %r35;
	add.s64 	%rd22, %rd3, %rd21;
	cvt.s64.s32 	%rd23, %r34;
	add.s64 	%rd24, %rd4, %rd23;
	ld.global.u8 	%rs7, [%rd22+-1];
	st.global.u8 	[%rd22+-1], %rs11;
	st.global.u8 	[%rd24+1], %rs7;
	ld.global.u8 	%rs8, [%rd22];
	st.global.u8 	[%rd22], %rs7;
	st.global.u8 	[%rd24], %rs8;
	ld.global.u8 	%rs9, [%rd22+1];
	st.global.u8 	[%rd22+1], %rs8;
	st.global.u8 	[%rd24+-1], %rs9;
	ld.global.u8 	%rs11, [%rd22+2];
	add.s32 	%r34, %r34, -4;
	add.s32 	%r35, %r35, 4;
	st.global.u8 	[%rd22+2], %rs9;
	st.global.u8 	[%rd24+-2], %rs11;
	setp.lt.s32 	%p7, %r35, %r34;
	@%p7 bra 	$L__BB0_7;
$L__BB0_8:
	ret;

}


// ===== COMPILED SASS (sm_100) =====

	.target	sm_100

	.elftype	@"ET_EXEC"


//--------------------- .note.nv.tkinfo           --------------------------
	.section	.note.nv.tkinfo,"",@"SHT_NOTE"
	.sectionflags	@"SHF_NOTE_NV_TKINFO"
	.tkinfo
        /*0018*/ 	.word	0x00000002
        /*0030*/ 	.string	""
        /*0030*/ 	.string	"ptxas"
        /*0030*/ 	.string	"Cuda compilation tools, release 13.0, V13.0.88"
        /*0030*/ 	.string	"Build cuda_13.0.r13.0/compiler.36424714_0"
        /*0030*/ 	.string	"-arch sm_100 -m 64 "



//--------------------- .note.nv.cuinfo           --------------------------
	.section	.note.nv.cuinfo,"",@"SHT_NOTE"
	.sectionflags	@"SHF_NOTE_NV_CUINFO"
        /*0018*/ 	.short	0x0002
        /*001a*/ 	.short	0x0064
        /*001c*/ 	.short	0x0082
	.zero		2


//--------------------- .nv.info                  --------------------------
	.section	.nv.info,"",@"SHT_CUDA_INFO"
	.align	4


	//----- nvinfo : EIATTR_REGCOUNT
	.align		4
        /*0000*/ 	.byte	0x04, 0x2f
        /*0002*/ 	.short	(.L_1 - .L_0)
	.align		4
.L_0:
        /*0004*/ 	.word	index@(_Z12reverseWordsPcPiS0_i)
        /*0008*/ 	.word	0x00000014


	//----- nvinfo : EIATTR_FRAME_SIZE
	.align		4
.L_1:
        /*000c*/ 	.byte	0x04, 0x11
        /*000e*/ 	.short	(.L_3 - .L_2)
	.align		4
.L_2:
        /*0010*/ 	.word	index@(_Z12reverseWordsPcPiS0_i)
        /*0014*/ 	.word	0x00000000


	//----- nvinfo : EIATTR_MIN_STACK_SIZE
	.align		4
.L_3:
        /*0018*/ 	.byte	0x04, 0x12
        /*001a*/ 	.short	(.L_5 - .L_4)
	.align		4
.L_4:
        /*001c*/ 	.word	index@(_Z12reverseWordsPcPiS0_i)
        /*0020*/ 	.word	0x00000000
.L_5:


//--------------------- .nv.compat                --------------------------
	.section	.nv.compat,"",@"SHT_CUDA_COMPAT_INFO"
	.align	4
        /*0000*/ 	.byte	0x02, 0x09, 0x00, 0x00, 0x02, 0x02, 0x01, 0x00, 0x02, 0x05, 0x05, 0x00, 0x03, 0x07, 0x01, 0x01
        /*0010*/ 	.byte	0x02, 0x03, 0x00, 0x00, 0x02, 0x06, 0x01, 0x00, 0x04, 0x0b, 0x08, 0x00, 0x09, 0x00, 0x00, 0x00
        /*0020*/ 	.byte	0x00, 0x00, 0x00, 0x00


//--------------------- .nv.info._Z12reverseWordsPcPiS0_i --------------------------
	.section	.nv.info._Z12reverseWordsPcPiS0_i,"",@"SHT_CUDA_INFO"
	.sectionflags	@""
	.align	4


	//----- nvinfo : EIATTR_CUDA_API_VERSION
	.align		4
        /*0000*/ 	.byte	0x04, 0x37
        /*0002*/ 	.short	(.L_7 - .L_6)
.L_6:
        /*0004*/ 	.word	0x00000082


	//----- nvinfo : EIATTR_KPARAM_INFO
	.align		4
.L_7:
        /*0008*/ 	.byte	0x04, 0x17
        /*000a*/ 	.short	(.L_9 - .L_8)
.L_8:
        /*000c*/ 	.word	0x00000000
        /*0010*/ 	.short	0x0003
        /*0012*/ 	.short	0x0018
        /*0014*/ 	.byte	0x00, 0xf0, 0x11, 0x00


	//----- nvinfo : EIATTR_KPARAM_INFO
	.align		4
.L_9:
        /*0018*/ 	.byte	0x04, 0x17
        /*001a*/ 	.short	(.L_11 - .L_10)
.L_10:
        /*001c*/ 	.word	0x00000000
        /*0020*/ 	.short	0x0002
        /*0022*/ 	.short	0x0010
        /*0024*/ 	.byte	0x00, 0xf5, 0x21, 0x00


	//----- nvinfo : EIATTR_KPARAM_INFO
	.align		4
.L_11:
        /*0028*/ 	.byte	0x04, 0x17
        /*002a*/ 	.short	(.L_13 - .L_12)
.L_12:
        /*002c*/ 	.word	0x00000000
        /*0030*/ 	.short	0x0001
        /*0032*/ 	.short	0x0008
        /*0034*/ 	.byte	0x00, 0xf5, 0x21, 0x00


	//----- nvinfo : EIATTR_KPARAM_INFO
	.align		4
.L_13:
        /*0038*/ 	.byte	0x04, 0x17
        /*003a*/ 	.short	(.L_15 - .L_14)
.L_14:
        /*003c*/ 	.word	0x00000000
        /*0040*/ 	.short	0x0000
        /*0042*/ 	.short	0x0000
        /*0044*/ 	.byte	0x00, 0xf5, 0x21, 0x00


	//----- nvinfo : EIATTR_SPARSE_MMA_MASK
	.align		4
.L_15:
        /*0048*/ 	.byte	0x03, 0x50
        /*004a*/ 	.short	0x0000


	//----- nvinfo : EIATTR_MAXREG_COUNT
	.align		4
        /*004c*/ 	.byte	0x03, 0x1b
        /*004e*/ 	.short	0x00ff


	//----- nvinfo : EIATTR_MERCURY_ISA_VERSION
	.align		4
        /*0050*/ 	.byte	0x03, 0x5f
        /*0052*/ 	.short	0x0101


	//----- nvinfo : EIATTR_VRC_CTA_INIT_COUNT
	.align		4
        /*0054*/ 	.byte	0x02, 0x4a
	.zero		1
	.zero		1


	//----- nvinfo : EIATTR_EXIT_INSTR_OFFSETS
	.align		4
        /*0058*/ 	.byte	0x04, 0x1c
        /*005a*/ 	.short	(.L_17 - .L_16)


	//   ....[0]....
.L_16:
        /*005c*/ 	.word	0x00000040


	//   ....[1]....
        /*0060*/ 	.word	0x000000d0


	//   ....[2]....
        /*0064*/ 	.word	0x00000360


	//   ....[3]....
        /*0068*/ 	.word	0x000004f0


	//----- nvinfo : EIATTR_CRS_STACK_SIZE
	.align		4
.L_17:
        /*006c*/ 	.byte	0x04, 0x1e
        /*006e*/ 	.short	(.L_19 - .L_18)
.L_18:
        /*0070*/ 	.word	0x00000000


	//----- nvinfo : EIATTR_CBANK_PARAM_SIZE
	.align		4
.L_19:
        /*0074*/ 	.byte	0x03, 0x19
        /*0076*/ 	.short	0x001c


	//----- nvinfo : EIATTR_PARAM_CBANK
	.align		4
        /*0078*/ 	.byte	0x04, 0x0a
        /*007a*/ 	.short	(.L_21 - .L_20)
	.align		4
.L_20:
        /*007c*/ 	.word	index@(.nv.constant0._Z12reverseWordsPcPiS0_i)
        /*0080*/ 	.short	0x0380
        /*0082*/ 	.short	0x001c


	//----- nvinfo : EIATTR_SW_WAR
	.align		4
.L_21:
        /*0084*/ 	.byte	0x04, 0x36
        /*0086*/ 	.short	(.L_23 - .L_22)
.L_22:
        /*0088*/ 	.word	0x00000008
.L_23:


//--------------------- .nv.callgraph             --------------------------
	.section	.nv.callgraph,"",@"SHT_CUDA_CALLGRAPH"
	.align	4
	.sectionentsize	8
	.align		4
        /*0000*/ 	.word	0x00000000
	.align		4
        /*0004*/ 	.word	0xffffffff
	.align		4
        /*0008*/ 	.word	0x00000000
	.align		4
        /*000c*/ 	.word	0xfffffffe
	.align		4
        /*0010*/ 	.word	0x00000000
	.align		4
        /*0014*/ 	.word	0xfffffffd
	.align		4
        /*0018*/ 	.word	0x00000000
	.align		4
        /*001c*/ 	.word	0xfffffffc


//--------------------- .text._Z12reverseWordsPcPiS0_i --------------------------
	.section	.text._Z12reverseWordsPcPiS0_i,"ax",@progbits
	.align	128
        .global         _Z12reverseWordsPcPiS0_i
        .type           _Z12reverseWordsPcPiS0_i,@function
        .size           _Z12reverseWordsPcPiS0_i,(.L_x_5 - _Z12reverseWordsPcPiS0_i)
        .other          _Z12reverseWordsPcPiS0_i,@"STO_CUDA_ENTRY STV_DEFAULT"
_Z12reverseWordsPcPiS0_i:
.text._Z12reverseWordsPcPiS0_i:
[----:B------:R-:W-:Y:S01]  /*0000*/  LDC R1, c[0x0][0x37c] ;  /* 0x0000df00ff017b82 */ /* 0x000fe20000000800 */
[----:B------:R-:W0:Y:S01]  /*0010*/  S2R R7, SR_TID.X ;  /* 0x0000000000077919 */ /* 0x000e220000002100 */
[----:B------:R-:W0:Y:S02]  /*0020*/  LDCU UR4, c[0x0][0x398] ;  /* 0x00007300ff0477ac */ /* 0x000e240008000800 */
[----:B0-----:R-:W-:-:S13]  /*0030*/  ISETP.GE.AND P0, PT, R7, UR4, PT ;  /* 0x0000000407007c0c */ /* 0x001fda000bf06270 */
[----:B------:R-:W-:Y:S05]  /*0040*/  @P0 EXIT ;  /* 0x000000000000094d */ /* 0x000fea0003800000 */
[----:B------:R-:W0:Y:S01]  /*0050*/  LDC.64 R4, c[0x0][0x390] ;  /* 0x0000e400ff047b82 */ /* 0x000e220000000a00 */
[----:B------:R-:W1:Y:S07]  /*0060*/  LDCU.64 UR4, c[0x0][0x358] ;  /* 0x00006b00ff0477ac */ /* 0x000e6e0008000a00 */
[----:B------:R-:W2:Y:S01]  /*0070*/  LDC.64 R2, c[0x0][0x388] ;  /* 0x0000e200ff027b82 */ /* 0x000ea20000000a00 */
[----:B0-----:R-:W-:-:S06]  /*0080*/  IMAD.WIDE.U32 R4, R7, 0x4, R4 ;  /* 0x0000000407047825 */ /* 0x001fcc00078e0004 */
[----:B-1----:R-:W3:Y:S01]  /*0090*/  LDG.E R5, desc[UR4][R4.64] ;  /* 0x0000000404057981 */ /* 0x002ee2000c1e1900 */
[----:B--2---:R-:W-:-:S05]  /*00a0*/  IMAD.WIDE.U32 R2, R7, 0x4, R2 ;  /* 0x0000000407027825 */ /* 0x004fca00078e0002 */
[----:B------:R-:W3:Y:S02]  /*00b0*/  LDG.E R0, desc[UR4][R2.64] ;  /* 0x0000000402007981 */ /* 0x000ee4000c1e1900 */
[----:B---3--:R-:W-:-:S13]  /*00c0*/  ISETP.GE.AND P0, PT, R0, R5, PT ;  /* 0x000000050000720c */ /* 0x008fda0003f06270 */
[----:B------:R-:W-:Y:S05]  /*00d0*/  @P0 EXIT ;  /* 0x000000000000094d */ /* 0x000fea0003800000 */
[----:B------:R-:W-:Y:S01]  /*00e0*/  VIADD R2, R0, 0x1 ;  /* 0x0000000100027836 */ /* 0x000fe20000000000 */
[----:B------:R-:W-:Y:S01]  /*00f0*/  LOP3.LUT R3, RZ, R0, RZ, 0x33, !PT ;  /* 0x00000000ff037212 */ /* 0x000fe200078e33ff */
[----:B------:R-:W-:Y:S03]  /*0100*/  BSSY.RECONVERGENT B0, `(.L_x_0) ;  /* 0x0000025000007945 */ /* 0x000fe60003800200 */
[----:B------:R-:W-:-:S05]  /*0110*/  VIADDMNMX R2, R5, 0xffffffff, R2, !PT ;  /* 0xffffffff05027846 */ /* 0x000fca0007800102 */
[----:B------:R-:W-:-:S04]  /*0120*/  IMAD.IADD R2, R2, 0x1, R3 ;  /* 0x0000000102027824 */ /* 0x000fc800078e0203 */
[C---:B------:R-:W-:Y:S01]  /*0130*/  VIADD R3, R2.reuse, 0xffffffff ;  /* 0xffffffff02037836 */ /* 0x040fe20000000000 */
[----:B------:R-:W-:-:S13]  /*0140*/  ISETP.NE.AND P0, PT, R2, RZ, PT ;  /* 0x000000ff0200720c */ /* 0x000fda0003f05270 */
[----:B------:R-:W-:-:S05]  /*0150*/  @!P0 IMAD.MOV R3, RZ, RZ, R2 ;  /* 0x000000ffff038224 */ /* 0x000fca00078e0202 */
[----:B------:R-:W-:-:S05]  /*0160*/  SHF.R.U32.HI R3, RZ, 0x1, R3 ;  /* 0x00000001ff037819 */ /* 0x000fca0000011603 */
[----:B------:R-:W-:Y:S02]  /*0170*/  VIADD R4, R3, 0x1 ;  /* 0x0000000103047836 */ /* 0x000fe40000000000 */
[----:B------:R-:W-:Y:S02]  /*0180*/  @!P0 IMAD.MOV R4, RZ, RZ, R3 ;  /* 0x000000ffff048224 */ /* 0x000fe400078e0203 */
[----:B------:R-:W0:Y:S03]  /*0190*/  LDC.64 R2, c[0x0][0x380] ;  /* 0x0000e000ff027b82 */ /* 0x000e260000000a00 */
[C---:B------:R-:W-:Y:S02]  /*01a0*/  LOP3.LUT R6, R4.reuse, 0x3, RZ, 0xc0, !PT ;  /* 0x0000000304067812 */ /* 0x040fe400078ec0ff */
[----:B------:R-:W-:Y:S02]  /*01b0*/  ISETP.GE.U32.AND P0, PT, R4, 0x3, PT ;  /* 0x000000030400780c */ /* 0x000fe40003f06070 */
[----:B------:R-:W-:-:S13]  /*01c0*/  ISETP.NE.AND P1, PT, R6, 0x3, PT ;  /* 0x000000030600780c */ /* 0x000fda0003f25270 */
[----:B------:R-:W-:Y:S05]  /*01d0*/  @!P1 BRA `(.L_x_1) ;  /* 0x00000000005c9947 */ /* 0x000fea0003800000 */
[----:B0-----:R-:W-:-:S04]  /*01e0*/  IADD3 R6, P1, PT, R5, R2, RZ ;  /* 0x0000000205067210 */ /* 0x001fc80007f3e0ff */
[----:B------:R-:W-:-:S05]  /*01f0*/  LEA.HI.X.SX32 R7, R5, R3, 0x1, P1 ;  /* 0x0000000305077211 */ /* 0x000fca00008f0eff */
[----:B------:R0:W5:Y:S01]  /*0200*/  LDG.E.U8 R13, desc[UR4][R6.64] ;  /* 0x00000004060d7981 */ /* 0x000162000c1e1100 */
[----:B------:R-:W-:Y:S02]  /*0210*/  VIADD R4, R4, 0x1 ;  /* 0x0000000104047836 */ /* 0x000fe40000000000 */
[----:B------:R-:W-:Y:S02]  /*0220*/  IMAD.MOV.U32 R8, RZ, RZ, -0x1 ;  /* 0xffffffffff087424 */ /* 0x000fe400078e00ff */
[----:B------:R-:W-:Y:S01]  /*0230*/  IMAD.MOV.U32 R9, RZ, RZ, -0x1 ;  /* 0xffffffffff097424 */ /* 0x000fe200078e00ff */
[----:B------:R-:W-:Y:S01]  /*0240*/  LOP3.LUT R4, R4, 0x3, RZ, 0xc0, !PT ;  /* 0x0000000304047812 */ /* 0x000fe200078ec0ff */
[----:B------:R-:W-:-:S04]  /*0250*/  IMAD.WIDE.U32 R8, R2, 0x1, R8 ;  /* 0x0000000102087825 */ /* 0x000fc800078e0008 */
[----:B------:R-:W-:Y:S02]  /*0260*/  IMAD.MOV R4, RZ, RZ, -R4 ;  /* 0x000000ffff047224 */ /* 0x000fe400078e0a04 */
[----:B------:R-:W-:-:S07]  /*0270*/  IMAD.IADD R12, R9, 0x1, R3 ;  /* 0x00000001090c7824 */ /* 0x000fce00078e0203 */
.L_x_2:
[----:B0-----:R-:W-:-:S04]  /*0280*/  IADD3 R6, P1, PT, R0, R2, RZ ;  /* 0x0000000200067210 */ /* 0x001fc80007f3e0ff */
[----:B------:R-:W-:-:S05]  /*0290*/  LEA.HI.X.SX32 R7, R0, R3, 0x1, P1 ;  /* 0x0000000300077211 */ /* 0x000fca00008f0eff */
[----:B-1----:R-:W2:Y:S01]  /*02a0*/  LDG.E.U8 R15, desc[UR4][R6.64] ;  /* 0x00000004060f7981 */ /* 0x002ea2000c1e1100 */
[C---:B------:R-:W-:Y:S01]  /*02b0*/  IADD3 R10, P1, PT, R5.reuse, R8, RZ ;  /* 0x00000008050a7210 */ /* 0x040fe20007f3e0ff */
[----:B------:R-:W-:Y:S02]  /*02c0*/  VIADD R4, R4, 0x1 ;  /* 0x0000000104047836 */ /* 0x000fe40000000000 */
[----:B-----5:R0:W-:Y:S01]  /*02d0*/  STG.E.U8 desc[UR4][R6.64], R13 ;  /* 0x0000000d06007986 */ /* 0x0201e2000c101104 */
[C---:B------:R-:W-:Y:S01]  /*02e0*/  LEA.HI.X.SX32 R11, R5.reuse, R12, 0x1, P1 ;  /* 0x0000000c050b7211 */ /* 0x040fe200008f0eff */
[----:B------:R-:W-:Y:S01]  /*02f0*/  VIADD R0, R0, 0x1 ;  /* 0x0000000100007836 */ /* 0x000fe20000000000 */
[----:B------:R-:W-:Y:S01]  /*0300*/  ISETP.NE.AND P1, PT, R4, RZ, PT ;  /* 0x000000ff0400720c */ /* 0x000fe20003f25270 */
[----:B------:R-:W-:Y:S02]  /*0310*/  VIADD R5, R5, 0xffffffff ;  /* 0xffffffff05057836 */ /* 0x000fe40000000000 */
[----:B--2---:R1:W-:Y:S01]  /*0320*/  STG.E.U8 desc[UR4][R10.64], R15 ;  /* 0x0000000f0a007986 */ /* 0x0043e2000c101104 */
[----:B0-----:R-:W-:-:S09]  /*0330*/  PRMT R13, R15, 0x7610, R13 ;  /* 0x000076100f0d7816 */ /* 0x001fd2000000000d */
[----:B------:R-:W-:Y:S05]  /*0340*/  @P1 BRA `(.L_x_2) ;  /* 0xfffffffc00cc1947 */ /* 0x000fea000383ffff */
.L_x_1:
[----:B------:R-:W-:Y:S05]  /*0350*/  BSYNC.RECONVERGENT B0 ;  /* 0x0000000000007941 */ /* 0x000fea0003800200 */
.L_x_0:
[----:B------:R-:W-:Y:S05]  /*0360*/  @!P0 EXIT ;  /* 0x000000000000894d */ /* 0x000fea0003800000 */
[----:B0-----:R-:W-:-:S04]  /*0370*/  IADD3 R6, P0, PT, R5, R2, RZ ;  /* 0x0000000205067210 */ /* 0x001fc80007f1e0ff */
[----:B------:R-:W-:-:S05]  /*0380*/  LEA.HI.X.SX32 R7, R5, R3, 0x1, P0 ;  /* 0x0000000305077211 */ /* 0x000fca00000f0eff */
[----:B-1----:R0:W5:Y:S04]  /*0390*/  LDG.E.U8 R11, desc[UR4][R6.64] ;  /* 0x00000004060b7981 */ /* 0x002168000c1e1100 */
.L_x_3:
[----:B01----:R-:W-:-:S04]  /*03a0*/  IADD3.X R6, P0, PT, R0, R2, RZ, PT, !PT ;  /* 0x0000000200067210 */ /* 0x003fc80003f1e4ff */
[----:B------:R-:W-:-:S05]  /*03b0*/  LEA.HI.X.SX32 R7, R0, R3, 0x1, P0 ;  /* 0x0000000300077211 */ /* 0x000fca00000f0eff */
[----:B------:R-:W2:Y:S01]  /*03c0*/  LDG.E.U8 R13, desc[UR4][R6.64+-0x1] ;  /* 0xffffff04060d7981 */ /* 0x000ea2000c1e1100 */
[----:B------:R-:W-:Y:S02]  /*03d0*/  SHF.R.S32.HI R4, RZ, 0x1f, R5 ;  /* 0x0000001fff047819 */ /* 0x000fe40000011405 */
[----:B------:R-:W-:Y:S01]  /*03e0*/  IADD3 R8, P0, P1, R5, -0x2, R2 ;  /* 0xfffffffe05087810 */ /* 0x000fe2000791e002 */
[----:B-----5:R0:W-:Y:S03]  /*03f0*/  STG.E.U8 desc[UR4][R6.64+-0x1], R11 ;  /* 0xffffff0b06007986 */ /* 0x0201e6000c101104 */
[----:B------:R-:W-:-:S05]  /*0400*/  IADD3.X R9, PT, PT, R4, -0x1, R3, P0, P1 ;  /* 0xffffffff04097810 */ /* 0x000fca00007e2403 */
[----:B--2---:R1:W-:Y:S04]  /*0410*/  STG.E.U8 desc[UR4][R8.64+0x1], R13 ;  /* 0x0000010d08007986 */ /* 0x0043e8000c101104 */
[----:B------:R-:W2:Y:S04]  /*0420*/  LDG.E.U8 R15, desc[UR4][R6.64] ;  /* 0x00000004060f7981 */ /* 0x000ea8000c1e1100 */
[----:B------:R1:W-:Y:S04]  /*0430*/  STG.E.U8 desc[UR4][R6.64], R13 ;  /* 0x0000000d06007986 */ /* 0x0003e8000c101104 */
[----:B--2---:R1:W-:Y:S04]  /*0440*/  STG.E.U8 desc[UR4][R8.64], R15 ;  /* 0x0000000f08007986 */ /* 0x0043e8000c101104 */
[----:B------:R-:W2:Y:S04]  /*0450*/  LDG.E.U8 R17, desc[UR4][R6.64+0x1] ;  /* 0x0000010406117981 */ /* 0x000ea8000c1e1100 */
[----:B------:R1:W-:Y:S04]  /*0460*/  STG.E.U8 desc[UR4][R6.64+0x1], R15 ;  /* 0x0000010f06007986 */ /* 0x0003e8000c101104 */
[----:B--2---:R1:W-:Y:S04]  /*0470*/  STG.E.U8 desc[UR4][R8.64+-0x1], R17 ;  /* 0xffffff1108007986 */ /* 0x0043e8000c101104 */
[----:B0-----:R-:W2:Y:S01]  /*0480*/  LDG.E.U8 R11, desc[UR4][R6.64+0x2] ;  /* 0x00000204060b7981 */ /* 0x001ea2000c1e1100 */
[----:B------:R-:W-:-:S02]  /*0490*/  VIADD R5, R5, 0xfffffffc ;  /* 0xfffffffc05057836 */ /* 0x000fc40000000000 */
[----:B------:R-:W-:Y:S01]  /*04a0*/  VIADD R0, R0, 0x4 ;  /* 0x0000000400007836 */ /* 0x000fe20000000000 */
[----:B------:R1:W-:Y:S04]  /*04b0*/  STG.E.U8 desc[UR4][R6.64+0x2], R17 ;  /* 0x0000021106007986 */ /* 0x0003e8000c101104 */
[----:B------:R-:W-:Y:S01]  /*04c0*/  ISETP.GE.AND P0, PT, R0, R5, PT ;  /* 0x000000050000720c */ /* 0x000fe20003f06270 */
[----:B--2---:R1:W-:-:S12]  /*04d0*/  STG.E.U8 desc[UR4][R8.64+-0x2], R11 ;  /* 0xfffffe0b08007986 */ /* 0x0043d8000c101104 */
[----:B------:R-:W-:Y:S05]  /*04e0*/  @!P0 BRA `(.L_x_3) ;  /* 0xfffffffc00ac8947 */ /* 0x000fea000383ffff */
[----:B------:R-:W-:Y:S05]  /*04f0*/  EXIT ;  /* 0x000000000000794d */ /* 0x000fea0003800000 */
.L_x_4:
[----:B------:R-:W-:-:S00]  /*0500*/  BRA `(.L_x_4) ;  /* 0xfffffffc00fc7947 */ /* 0x000fc0000383ffff */
[----:B------:R-:W-:-:S00]  /*0510*/  NOP ;  /* 0x0000000000007918 */ /* 0x000fc00000000000 */
        /* <DEDUP_REMOVED lines=14> */
.L_x_5:


//--------------------- .nv.shared.reserved.0     --------------------------
	.section	.nv.shared.reserved.0,"aw",@nobits
	.weak		__nv_reservedSMEM_offset_0_alias
	.size		__nv_reservedSMEM_offset_0_alias, 0, 64
	.other		__nv_reservedSMEM_offset_0_alias,@"STO_CUDA_RESERVED_SHARED STV_DEFAULT"
__nv_reservedSMEM_offset_0_alias:
	.zero		0
	.zero		64


//--------------------- .nv.constant0._Z12reverseWordsPcPiS0_i --------------------------
	.section	.nv.constant0._Z12reverseWordsPcPiS0_i,"a",@progbits
	.sectionflags	@""
	.align	4
.nv.constant0._Z12reverseWordsPcPiS0_i:
	.zero		924


//--------------------- SYMBOLS --------------------------

	.type		.nv.reservedSmem.offset0,@object
	.size		.nv.reservedSmem.offset0,0x4
